//
// Generated by NVIDIA NVVM Compiler
//
// Compiler Build ID: CL-36424714
// Cuda compilation tools, release 13.0, V13.0.88
// Based on NVVM 20.0.0
//

.version 9.0
.target sm_100
.address_size 64

	// .globl	_Z29compute_strength_noise_kernelPKfPKiS2_S0_S0_S0_S0_Pffi

.visible .entry _Z29compute_strength_noise_kernelPKfPKiS2_S0_S0_S0_S0_Pffi(
	.param .u64 .ptr .align 1 _Z29compute_strength_noise_kernelPKfPKiS2_S0_S0_S0_S0_Pffi_param_0,
	.param .u64 .ptr .align 1 _Z29compute_strength_noise_kernelPKfPKiS2_S0_S0_S0_S0_Pffi_param_1,
	.param .u64 .ptr .align 1 _Z29compute_strength_noise_kernelPKfPKiS2_S0_S0_S0_S0_Pffi_param_2,
	.param .u64 .ptr .align 1 _Z29compute_strength_noise_kernelPKfPKiS2_S0_S0_S0_S0_Pffi_param_3,
	.param .u64 .ptr .align 1 _Z29compute_strength_noise_kernelPKfPKiS2_S0_S0_S0_S0_Pffi_param_4,
	.param .u64 .ptr .align 1 _Z29compute_strength_noise_kernelPKfPKiS2_S0_S0_S0_S0_Pffi_param_5,
	.param .u64 .ptr .align 1 _Z29compute_strength_noise_kernelPKfPKiS2_S0_S0_S0_S0_Pffi_param_6,
	.param .u64 .ptr .align 1 _Z29compute_strength_noise_kernelPKfPKiS2_S0_S0_S0_S0_Pffi_param_7,
	.param .f32 _Z29compute_strength_noise_kernelPKfPKiS2_S0_S0_S0_S0_Pffi_param_8,
	.param .u32 _Z29compute_strength_noise_kernelPKfPKiS2_S0_S0_S0_S0_Pffi_param_9
)
{
	.reg .pred 	%p<2>;
	.reg .b32 	%r<14>;
	.reg .b32 	%f<20>;
	.reg .b64 	%rd<33>;

	ld.param.u64 	%rd2, [_Z29compute_strength_noise_kernelPKfPKiS2_S0_S0_S0_S0_Pffi_param_1];
	ld.param.u64 	%rd4, [_Z29compute_strength_noise_kernelPKfPKiS2_S0_S0_S0_S0_Pffi_param_3];
	ld.param.u64 	%rd5, [_Z29compute_strength_noise_kernelPKfPKiS2_S0_S0_S0_S0_Pffi_param_4];
	ld.param.u64 	%rd6, [_Z29compute_strength_noise_kernelPKfPKiS2_S0_S0_S0_S0_Pffi_param_5];
	ld.param.u64 	%rd8, [_Z29compute_strength_noise_kernelPKfPKiS2_S0_S0_S0_S0_Pffi_param_7];
	ld.param.f32 	%f1, [_Z29compute_strength_noise_kernelPKfPKiS2_S0_S0_S0_S0_Pffi_param_8];
	ld.param.u32 	%r2, [_Z29compute_strength_noise_kernelPKfPKiS2_S0_S0_S0_S0_Pffi_param_9];
	mov.u32 	%r3, %ctaid.x;
	mov.u32 	%r4, %ctaid.y;
	mov.u32 	%r5, %nctaid.x;
	mad.lo.s32 	%r1, %r4, %r5, %r3;
	setp.ge.s32 	%p1, %r1, %r2;
	@%p1 bra 	$L__BB0_2;
	ld.param.u64 	%rd32, [_Z29compute_strength_noise_kernelPKfPKiS2_S0_S0_S0_S0_Pffi_param_6];
	ld.param.u64 	%rd31, [_Z29compute_strength_noise_kernelPKfPKiS2_S0_S0_S0_S0_Pffi_param_2];
	ld.param.u64 	%rd30, [_Z29compute_strength_noise_kernelPKfPKiS2_S0_S0_S0_S0_Pffi_param_0];
	cvta.to.global.u64 	%rd9, %rd2;
	cvta.to.global.u64 	%rd10, %rd31;
	cvta.to.global.u64 	%rd11, %rd4;
	cvta.to.global.u64 	%rd12, %rd5;
	cvta.to.global.u64 	%rd13, %rd6;
	cvta.to.global.u64 	%rd14, %rd32;
	cvta.to.global.u64 	%rd15, %rd8;
	cvta.to.global.u64 	%rd16, %rd30;
	mul.wide.s32 	%rd17, %r1, 4;
	add.s64 	%rd18, %rd9, %rd17;
	ld.global.u32 	%r6, [%rd18];
	mov.u32 	%r7, %tid.x;
	mad.lo.s32 	%r8, %r1, 25, %r7;
	mad.lo.s32 	%r9, %r6, 125, %r7;
	add.s32 	%r10, %r9, -25;
	mul.wide.s32 	%rd19, %r10, 4;
	add.s64 	%rd20, %rd10, %rd19;
	ld.global.u32 	%r11, [%rd20];
	mul.lo.s32 	%r12, %r8, 3;
	mul.wide.s32 	%rd21, %r12, 4;
	add.s64 	%rd22, %rd11, %rd21;
	ld.global.f32 	%f2, [%rd22];
	mul.wide.s32 	%rd23, %r8, 4;
	add.s64 	%rd24, %rd12, %rd23;
	ld.global.f32 	%f3, [%rd24];
	ld.global.f32 	%f4, [%rd22+4];
	add.s64 	%rd25, %rd13, %rd23;
	ld.global.f32 	%f5, [%rd25];
	mul.f32 	%f6, %f4, %f5;
	fma.rn.f32 	%f7, %f2, %f3, %f6;
	ld.global.f32 	%f8, [%rd22+8];
	add.s64 	%rd26, %rd14, %rd23;
	ld.global.f32 	%f9, [%rd26];
	fma.rn.f32 	%f10, %f8, %f9, %f7;
	add.s64 	%rd27, %rd15, %rd19;
	ld.global.f32 	%f11, [%rd27];
	mul.f32 	%f12, %f1, %f10;
	mad.lo.s32 	%r13, %r11, 3, -3;
	mul.wide.s32 	%rd28, %r13, 4;
	add.s64 	%rd29, %rd16, %rd28;
	ld.global.f32 	%f13, [%rd29];
	ld.global.f32 	%f14, [%rd29+4];
	mul.f32 	%f15, %f5, %f14;
	fma.rn.f32 	%f16, %f3, %f13, %f15;
	ld.global.f32 	%f17, [%rd29+8];
	fma.rn.f32 	%f18, %f9, %f17, %f16;
	fma.rn.f32 	%f19, %f12, %f18, %f11;
	st.global.f32 	[%rd27], %f19;
$L__BB0_2:
	ret;

}


// ===== COMPILED SASS (sm_100) =====

	.target	sm_100

	.elftype	@"ET_EXEC"


//--------------------- .note.nv.tkinfo           --------------------------
	.section	.note.nv.tkinfo,"",@"SHT_NOTE"
	.sectionflags	@"SHF_NOTE_NV_TKINFO"
	.tkinfo
        /*0018*/ 	.word	0x00000002
        /*0030*/ 	.string	""
        /*0030*/ 	.string	"ptxas"
        /*0030*/ 	.string	"Cuda compilation tools, release 13.0, V13.0.88"
        /*0030*/ 	.string	"Build cuda_13.0.r13.0/compiler.36424714_0"
        /*0030*/ 	.string	"-arch sm_100 -m 64 "



//--------------------- .note.nv.cuinfo           --------------------------
	.section	.note.nv.cuinfo,"",@"SHT_NOTE"
	.sectionflags	@"SHF_NOTE_NV_CUINFO"
        /*0018*/ 	.short	0x0002
        /*001a*/ 	.short	0x0064
        /*001c*/ 	.short	0x0082
	.zero		2


//--------------------- .nv.info                  --------------------------
	.section	.nv.info,"",@"SHT_CUDA_INFO"
	.align	4


	//----- nvinfo : EIATTR_REGCOUNT
	.align		4
        /*0000*/ 	.byte	0x04, 0x2f
        /*0002*/ 	.short	(.L_1 - .L_0)
	.align		4
.L_0:
        /*0004*/ 	.word	index@(_Z29compute_strength_noise_kernelPKfPKiS2_S0_S0_S0_S0_Pffi)
        /*0008*/ 	.word	0x0000001a


	//----- nvinfo : EIATTR_FRAME_SIZE
	.align		4
.L_1:
        /*000c*/ 	.byte	0x04, 0x11
        /*000e*/ 	.short	(.L_3 - .L_2)
	.align		4
.L_2:
        /*0010*/ 	.word	index@(_Z29compute_strength_noise_kernelPKfPKiS2_S0_S0_S0_S0_Pffi)
        /*0014*/ 	.word	0x00000000


	//----- nvinfo : EIATTR_MIN_STACK_SIZE
	.align		4
.L_3:
        /*0018*/ 	.byte	0x04, 0x12
        /*001a*/ 	.short	(.L_5 - .L_4)
	.align		4
.L_4:
        /*001c*/ 	.word	index@(_Z29compute_strength_noise_kernelPKfPKiS2_S0_S0_S0_S0_Pffi)
        /*0020*/ 	.word	0x00000000
.L_5:


//--------------------- .nv.compat                --------------------------
	.section	.nv.compat,"",@"SHT_CUDA_COMPAT_INFO"
	.align	4
        /*0000*/ 	.byte	0x02, 0x09, 0x00, 0x00, 0x02, 0x02, 0x01, 0x00, 0x02, 0x05, 0x05, 0x00, 0x03, 0x07, 0x01, 0x01
        /*0010*/ 	.byte	0x02, 0x03, 0x00, 0x00, 0x02, 0x06, 0x01, 0x00, 0x04, 0x0b, 0x08, 0x00, 0x09, 0x00, 0x00, 0x00
        /*0020*/ 	.byte	0x00, 0x00, 0x00, 0x00


//--------------------- .nv.info._Z29compute_strength_noise_kernelPKfPKiS2_S0_S0_S0_S0_Pffi --------------------------
	.section	.nv.info._Z29compute_strength_noise_kernelPKfPKiS2_S0_S0_S0_S0_Pffi,"",@"SHT_CUDA_INFO"
	.sectionflags	@""
	.align	4


	//----- nvinfo : EIATTR_CUDA_API_VERSION
	.align		4
        /*0000*/ 	.byte	0x04, 0x37
        /*0002*/ 	.short	(.L_7 - .L_6)
.L_6:
        /*0004*/ 	.word	0x00000082


	//----- nvinfo : EIATTR_KPARAM_INFO
	.align		4
.L_7:
        /*0008*/ 	.byte	0x04, 0x17
        /*000a*/ 	.short	(.L_9 - .L_8)
.L_8:
        /*000c*/ 	.word	0x00000000
        /*0010*/ 	.short	0x0009
        /*0012*/ 	.short	0x0044
        /*0014*/ 	.byte	0x00, 0xf0, 0x11, 0x00


	//----- nvinfo : EIATTR_KPARAM_INFO
	.align		4
.L_9:
        /*0018*/ 	.byte	0x04, 0x17
        /*001a*/ 	.short	(.L_11 - .L_10)
.L_10:
        /*001c*/ 	.word	0x00000000
        /*0020*/ 	.short	0x0008
        /*0022*/ 	.short	0x0040
        /*0024*/ 	.byte	0x00, 0xf0, 0x11, 0x00


	//----- nvinfo : EIATTR_KPARAM_INFO
	.align		4
.L_11:
        /*0028*/ 	.byte	0x04, 0x17
        /*002a*/ 	.short	(.L_13 - .L_12)
.L_12:
        /*002c*/ 	.word	0x00000000
        /*0030*/ 	.short	0x0007
        /*0032*/ 	.short	0x0038
        /*0034*/ 	.byte	0x00, 0xf5, 0x21, 0x00


	//----- nvinfo : EIATTR_KPARAM_INFO
	.align		4
.L_13:
        /*0038*/ 	.byte	0x04, 0x17
        /*003a*/ 	.short	(.L_15 - .L_14)
.L_14:
        /*003c*/ 	.word	0x00000000
        /*0040*/ 	.short	0x0006
        /*0042*/ 	.short	0x0030
        /*0044*/ 	.byte	0x00, 0xf5, 0x21, 0x00


	//----- nvinfo : EIATTR_KPARAM_INFO
	.align		4
.L_15:
        /*0048*/ 	.byte	0x04, 0x17
        /*004a*/ 	.short	(.L_17 - .L_16)
.L_16:
        /*004c*/ 	.word	0x00000000
        /*0050*/ 	.short	0x0005
        /*0052*/ 	.short	0x0028
        /*0054*/ 	.byte	0x00, 0xf5, 0x21, 0x00


	//----- nvinfo : EIATTR_KPARAM_INFO
	.align		4
.L_17:
        /*0058*/ 	.byte	0x04, 0x17
        /*005a*/ 	.short	(.L_19 - .L_18)
.L_18:
        /*005c*/ 	.word	0x00000000
        /*0060*/ 	.short	0x0004
        /*0062*/ 	.short	0x0020
        /*0064*/ 	.byte	0x00, 0xf5, 0x21, 0x00


	//----- nvinfo : EIATTR_KPARAM_INFO
	.align		4
.L_19:
        /*0068*/ 	.byte	0x04, 0x17
        /*006a*/ 	.short	(.L_21 - .L_20)
.L_20:
        /*006c*/ 	.word	0x00000000
        /*0070*/ 	.short	0x0003
        /*0072*/ 	.short	0x0018
        /*0074*/ 	.byte	0x00, 0xf5, 0x21, 0x00


	//----- nvinfo : EIATTR_KPARAM_INFO
	.align		4
.L_21:
        /*0078*/ 	.byte	0x04, 0x17
        /*007a*/ 	.short	(.L_23 - .L_22)
.L_22:
        /*007c*/ 	.word	0x00000000
        /*0080*/ 	.short	0x0002
        /*0082*/ 	.short	0x0010
        /*0084*/ 	.byte	0x00, 0xf5, 0x21, 0x00


	//----- nvinfo : EIATTR_KPARAM_INFO
	.align		4
.L_23:
        /*0088*/ 	.byte	0x04, 0x17
        /*008a*/ 	.short	(.L_25 - .L_24)
.L_24:
        /*008c*/ 	.word	0x00000000
        /*0090*/ 	.short	0x0001
        /*0092*/ 	.short	0x0008
        /*0094*/ 	.byte	0x00, 0xf5, 0x21, 0x00


	//----- nvinfo : EIATTR_KPARAM_INFO
	.align		4
.L_25:
        /*0098*/ 	.byte	0x04, 0x17
        /*009a*/ 	.short	(.L_27 - .L_26)
.L_26:
        /*009c*/ 	.word	0x00000000
        /*00a0*/ 	.short	0x0000
        /*00a2*/ 	.short	0x0000
        /*00a4*/ 	.byte	0x00, 0xf5, 0x21, 0x00


	//----- nvinfo : EIATTR_SPARSE_MMA_MASK
	.align		4
.L_27:
        /*00a8*/ 	.byte	0x03, 0x50
        /*00aa*/ 	.short	0x0000


	//----- nvinfo : EIATTR_MAXREG_COUNT
	.align		4
        /*00ac*/ 	.byte	0x03, 0x1b
        /*00ae*/ 	.short	0x00ff


	//----- nvinfo : EIATTR_MERCURY_ISA_VERSION
	.align		4
        /*00b0*/ 	.byte	0x03, 0x5f
        /*00b2*/ 	.short	0x0101


	//----- nvinfo : EIATTR_VRC_CTA_INIT_COUNT
	.align		4
        /*00b4*/ 	.byte	0x02, 0x4a
	.zero		1
	.zero		1


	//----- nvinfo : EIATTR_EXIT_INSTR_OFFSETS
	.align		4
        /*00b8*/ 	.byte	0x04, 0x1c
        /*00ba*/ 	.short	(.L_29 - .L_28)


	//   ....[0]....
.L_28:
        /*00bc*/ 	.word	0x00000070


	//   ....[1]....
        /*00c0*/ 	.word	0x00000360


	//----- nvinfo : EIATTR_CBANK_PARAM_SIZE
	.align		4
.L_29:
        /*00c4*/ 	.byte	0x03, 0x19
        /*00c6*/ 	.short	0x0048


	//----- nvinfo : EIATTR_PARAM_CBANK
	.align		4
        /*00c8*/ 	.byte	0x04, 0x0a
        /*00ca*/ 	.short	(.L_31 - .L_30)
	.align		4
.L_30:
        /*00cc*/ 	.word	index@(.nv.constant0._Z29compute_strength_noise_kernelPKfPKiS2_S0_S0_S0_S0_Pffi)
        /*00d0*/ 	.short	0x0380
        /*00d2*/ 	.short	0x0048


	//----- nvinfo : EIATTR_SW_WAR
	.align		4
.L_31:
        /*00d4*/ 	.byte	0x04, 0x36
        /*00d6*/ 	.short	(.L_33 - .L_32)
.L_32:
        /*00d8*/ 	.word	0x00000008
.L_33:


//--------------------- .nv.callgraph             --------------------------
	.section	.nv.callgraph,"",@"SHT_CUDA_CALLGRAPH"
	.align	4
	.sectionentsize	8
	.align		4
        /*0000*/ 	.word	0x00000000
	.align		4
        /*0004*/ 	.word	0xffffffff
	.align		4
        /*0008*/ 	.word	0x00000000
	.align		4
        /*000c*/ 	.word	0xfffffffe
	.align		4
        /*0010*/ 	.word	0x00000000
	.align		4
        /*0014*/ 	.word	0xfffffffd
	.align		4
        /*0018*/ 	.word	0x00000000
	.align		4
        /*001c*/ 	.word	0xfffffffc


//--------------------- .text._Z29compute_strength_noise_kernelPKfPKiS2_S0_S0_S0_S0_Pffi --------------------------
	.section	.text._Z29compute_strength_noise_kernelPKfPKiS2_S0_S0_S0_S0_Pffi,"ax",@progbits
	.align	128
        .global         _Z29compute_strength_noise_kernelPKfPKiS2_S0_S0_S0_S0_Pffi
        .type           _Z29compute_strength_noise_kernelPKfPKiS2_S0_S0_S0_S0_Pffi,@function
        .size           _Z29compute_strength_noise_kernelPKfPKiS2_S0_S0_S0_S0_Pffi,(.L_x_1 - _Z29compute_strength_noise_kernelPKfPKiS2_S0_S0_S0_S0_Pffi)
        .other          _Z29compute_strength_noise_kernelPKfPKiS2_S0_S0_S0_S0_Pffi,@"STO_CUDA_ENTRY STV_DEFAULT"
_Z29compute_strength_noise_kernelPKfPKiS2_S0_S0_S0_S0_Pffi:
.text._Z29compute_strength_noise_kernelPKfPKiS2_S0_S0_S0_S0_Pffi:
[----:B------:R-:W-:Y:S01]  /*0000*/  LDC R1, c[0x0][0x37c] ;  /* 0x0000df00ff017b82 */ /* 0x000fe20000000800 */
[----:B------:R-:W0:Y:S07]  /*0010*/  S2R R5, SR_CTAID.Y ;  /* 0x0000000000057919 */ /* 0x000e2e0000002600 */
[----:B------:R-:W0:Y:S01]  /*0020*/  S2UR UR4, SR_CTAID.X ;  /* 0x00000000000479c3 */ /* 0x000e220000002500 */
[----:B------:R-:W1:Y:S07]  /*0030*/  LDCU UR5, c[0x0][0x3c4] ;  /* 0x00007880ff0577ac */ /* 0x000e6e0008000800 */
[----:B------:R-:W0:Y:S02]  /*0040*/  LDC R0, c[0x0][0x370] ;  /* 0x0000dc00ff007b82 */ /* 0x000e240000000800 */
[----:B0-----:R-:W-:-:S05]  /*0050*/  IMAD R5, R5, R0, UR4 ;  /* 0x0000000405057e24 */ /* 0x001fca000f8e0200 */
[----:B-1----:R-:W-:-:S13]  /*0060*/  ISETP.GE.AND P0, PT, R5, UR5, PT ;  /* 0x0000000505007c0c */ /* 0x002fda000bf06270 */
[----:B------:R-:W-:Y:S05]  /*0070*/  @P0 EXIT ;  /* 0x000000000000094d */ /* 0x000fea0003800000 */
[----:B------:R-:W0:Y:S01]  /*0080*/  LDC.64 R2, c[0x0][0x388] ;  /* 0x0000e200ff027b82 */ /* 0x000e220000000a00 */
[----:B------:R-:W1:Y:S01]  /*0090*/  LDCU.64 UR4, c[0x0][0x358] ;  /* 0x00006b00ff0477ac */ /* 0x000e620008000a00 */
[----:B------:R-:W2:Y:S06]  /*00a0*/  S2R R17, SR_TID.X ;  /* 0x0000000000117919 */ /* 0x000eac0000002100 */
[----:B------:R-:W3:Y:S08]  /*00b0*/  LDC.64 R8, c[0x0][0x390] ;  /* 0x0000e400ff087b82 */ /* 0x000ef00000000a00 */
[----:B------:R-:W4:Y:S08]  /*00c0*/  LDC.64 R12, c[0x0][0x398] ;  /* 0x0000e600ff0c7b82 */ /* 0x000f300000000a00 */
[----:B------:R-:W5:Y:S01]  /*00d0*/  LDC.64 R14, c[0x0][0x3a8] ;  /* 0x0000ea00ff0e7b82 */ /* 0x000f620000000a00 */
[----:B0-----:R-:W-:-:S07]  /*00e0*/  IMAD.WIDE R2, R5, 0x4, R2 ;  /* 0x0000000405027825 */ /* 0x001fce00078e0202 */
[----:B------:R-:W0:Y:S01]  /*00f0*/  LDC.64 R10, c[0x0][0x3a0] ;  /* 0x0000e800ff0a7b82 */ /* 0x000e220000000a00 */
[----:B-1----:R-:W2:Y:S07]  /*0100*/  LDG.E R2, desc[UR4][R2.64] ;  /* 0x0000000402027981 */ /* 0x002eae000c1e1900 */
[----:B------:R-:W1:Y:S01]  /*0110*/  LDC.64 R6, c[0x0][0x380] ;  /* 0x0000e000ff067b82 */ /* 0x000e620000000a00 */
[----:B------:R-:W-:Y:S01]  /*0120*/  HFMA2 R21, -RZ, RZ, 0, 1.78813934326171875e-07 ;  /* 0x00000003ff157431 */ /* 0x000fe200000001ff */
[----:B------:R-:W1:Y:S01]  /*0130*/  LDCU UR6, c[0x0][0x3c0] ;  /* 0x00007800ff0677ac */ /* 0x000e620008000800 */
[----:B--2---:R-:W-:-:S05]  /*0140*/  IMAD R0, R2, 0x7d, R17 ;  /* 0x0000007d02007824 */ /* 0x004fca00078e0211 */
[----:B------:R-:W2:Y:S01]  /*0150*/  LDC.64 R2, c[0x0][0x3b0] ;  /* 0x0000ec00ff027b82 */ /* 0x000ea20000000a00 */
[----:B------:R-:W-:-:S05]  /*0160*/  IADD3 R0, PT, PT, R0, -0x19, RZ ;  /* 0xffffffe700007810 */ /* 0x000fca0007ffe0ff */
[----:B---3--:R-:W-:-:S05]  /*0170*/  IMAD.WIDE R8, R0, 0x4, R8 ;  /* 0x0000000400087825 */ /* 0x008fca00078e0208 */
[----:B------:R4:W3:Y:S01]  /*0180*/  LDG.E R16, desc[UR4][R8.64] ;  /* 0x0000000408107981 */ /* 0x0008e2000c1e1900 */
[----:B------:R-:W-:Y:S02]  /*0190*/  IMAD R17, R5, 0x19, R17 ;  /* 0x0000001905117824 */ /* 0x000fe400078e0211 */
[----:B------:R-:W1:Y:S02]  /*01a0*/  LDC.64 R4, c[0x0][0x3b8] ;  /* 0x0000ee00ff047b82 */ /* 0x000e640000000a00 */
[C---:B-----5:R-:W-:Y:S01]  /*01b0*/  IMAD.WIDE R14, R17.reuse, 0x4, R14 ;  /* 0x00000004110e7825 */ /* 0x060fe200078e020e */
[----:B------:R-:W-:-:S05]  /*01c0*/  LEA R19, R17, R17, 0x1 ;  /* 0x0000001111137211 */ /* 0x000fca00078e08ff */
[----:B----4-:R-:W-:-:S04]  /*01d0*/  IMAD.WIDE R8, R19, 0x4, R12 ;  /* 0x0000000413087825 */ /* 0x010fc800078e020c */
[C---:B0-----:R-:W-:Y:S02]  /*01e0*/  IMAD.WIDE R12, R17.reuse, 0x4, R10 ;  /* 0x00000004110c7825 */ /* 0x041fe400078e020a */
[----:B------:R-:W4:Y:S02]  /*01f0*/  LDG.E R10, desc[UR4][R14.64] ;  /* 0x000000040e0a7981 */ /* 0x000f24000c1e1900 */
[----:B--2---:R-:W-:Y:S02]  /*0200*/  IMAD.WIDE R2, R17, 0x4, R2 ;  /* 0x0000000411027825 */ /* 0x004fe400078e0202 */
[----:B------:R-:W2:Y:S04]  /*0210*/  LDG.E R12, desc[UR4][R12.64] ;  /* 0x000000040c0c7981 */ /* 0x000ea8000c1e1900 */
[----:B------:R-:W2:Y:S04]  /*0220*/  LDG.E R11, desc[UR4][R8.64] ;  /* 0x00000004080b7981 */ /* 0x000ea8000c1e1900 */
[----:B------:R-:W5:Y:S01]  /*0230*/  LDG.E R17, desc[UR4][R8.64+0x8] ;  /* 0x0000080408117981 */ /* 0x000f62000c1e1900 */
[----:B-1----:R-:W-:-:S03]  /*0240*/  IMAD.WIDE R4, R0, 0x4, R4 ;  /* 0x0000000400047825 */ /* 0x002fc600078e0204 */
[----:B------:R-:W5:Y:S04]  /*0250*/  LDG.E R2, desc[UR4][R2.64] ;  /* 0x0000000402027981 */ /* 0x000f68000c1e1900 */
[----:B------:R-:W5:Y:S01]  /*0260*/  LDG.E R14, desc[UR4][R4.64] ;  /* 0x00000004040e7981 */ /* 0x000f62000c1e1900 */
[----:B---3--:R-:W-:-:S04]  /*0270*/  IMAD R19, R16, R21, -0x3 ;  /* 0xfffffffd10137424 */ /* 0x008fc800078e0215 */
[----:B------:R-:W-:Y:S02]  /*0280*/  IMAD.WIDE R6, R19, 0x4, R6 ;  /* 0x0000000413067825 */ /* 0x000fe400078e0206 */
[----:B------:R-:W4:Y:S04]  /*0290*/  LDG.E R19, desc[UR4][R8.64+0x4] ;  /* 0x0000040408137981 */ /* 0x000f28000c1e1900 */
[----:B------:R-:W3:Y:S04]  /*02a0*/  LDG.E R23, desc[UR4][R6.64+0x4] ;  /* 0x0000040406177981 */ /* 0x000ee8000c1e1900 */
[----:B------:R-:W5:Y:S04]  /*02b0*/  LDG.E R21, desc[UR4][R6.64] ;  /* 0x0000000406157981 */ /* 0x000f68000c1e1900 */
[----:B------:R-:W5:Y:S01]  /*02c0*/  LDG.E R15, desc[UR4][R6.64+0x8] ;  /* 0x00000804060f7981 */ /* 0x000f62000c1e1900 */
[----:B----4-:R-:W-:-:S04]  /*02d0*/  FMUL R0, R19, R10 ;  /* 0x0000000a13007220 */ /* 0x010fc80000400000 */
[----:B--2---:R-:W-:Y:S01]  /*02e0*/  FFMA R0, R11, R12, R0 ;  /* 0x0000000c0b007223 */ /* 0x004fe20000000000 */
[----:B---3--:R-:W-:-:S03]  /*02f0*/  FMUL R23, R10, R23 ;  /* 0x000000170a177220 */ /* 0x008fc60000400000 */
[----:B-----5:R-:W-:Y:S01]  /*0300*/  FFMA R0, R17, R2, R0 ;  /* 0x0000000211007223 */ /* 0x020fe20000000000 */
[----:B------:R-:W-:-:S03]  /*0310*/  FFMA R21, R12, R21, R23 ;  /* 0x000000150c157223 */ /* 0x000fc60000000017 */
[----:B------:R-:W-:Y:S01]  /*0320*/  FMUL R3, R0, UR6 ;  /* 0x0000000600037c20 */ /* 0x000fe20008400000 */
[----:B------:R-:W-:-:S04]  /*0330*/  FFMA R15, R2, R15, R21 ;  /* 0x0000000f020f7223 */ /* 0x000fc80000000015 */
[----:B------:R-:W-:-:S05]  /*0340*/  FFMA R3, R3, R15, R14 ;  /* 0x0000000f03037223 */ /* 0x000fca000000000e */
[----:B------:R-:W-:Y:S01]  /*0350*/  STG.E desc[UR4][R4.64], R3 ;  /* 0x0000000304007986 */ /* 0x000fe2000c101904 */
[----:B------:R-:W-:Y:S05]  /*0360*/  EXIT ;  /* 0x000000000000794d */ /* 0x000fea0003800000 */
.L_x_0:
[----:B------:R-:W-:-:S00]  /*0370*/  BRA `(.L_x_0) ;  /* 0xfffffffc00fc7947 */ /* 0x000fc0000383ffff */
[----:B------:R-:W-:-:S00]  /*0380*/  NOP ;  /* 0x0000000000007918 */ /* 0x000fc00000000000 */
[----:B------:R-:W-:-:S00]  /*0390*/  NOP ;  /* 0x0000000000007918 */ /* 0x000fc00000000000 */
[----:B------:R-:W-:-:S00]  /*03a0*/  NOP ;  /* 0x0000000000007918 */ /* 0x000fc00000000000 */
[----:B------:R-:W-:-:S00]  /*03b0*/  NOP ;  /* 0x0000000000007918 */ /* 0x000fc00000000000 */
[----:B------:R-:W-:-:S00]  /*03c0*/  NOP ;  /* 0x0000000000007918 */ /* 0x000fc00000000000 */
[----:B------:R-:W-:-:S00]  /*03d0*/  NOP ;  /* 0x0000000000007918 */ /* 0x000fc00000000000 */
[----:B------:R-:W-:-:S00]  /*03e0*/  NOP ;  /* 0x0000000000007918 */ /* 0x000fc00000000000 */
[----:B------:R-:W-:-:S00]  /*03f0*/  NOP ;  /* 0x0000000000007918 */ /* 0x000fc00000000000 */
.L_x_1:


//--------------------- .nv.shared.reserved.0     --------------------------
	.section	.nv.shared.reserved.0,"aw",@nobits
	.weak		__nv_reservedSMEM_offset_0_alias
	.size		__nv_reservedSMEM_offset_0_alias, 0, 64
	.other		__nv_reservedSMEM_offset_0_alias,@"STO_CUDA_RESERVED_SHARED STV_DEFAULT"
__nv_reservedSMEM_offset_0_alias:
	.zero		0
	.zero		64


//--------------------- .nv.constant0._Z29compute_strength_noise_kernelPKfPKiS2_S0_S0_S0_S0_Pffi --------------------------
	.section	.nv.constant0._Z29compute_strength_noise_kernelPKfPKiS2_S0_S0_S0_S0_Pffi,"a",@progbits
	.sectionflags	@""
	.align	4
.nv.constant0._Z29compute_strength_noise_kernelPKfPKiS2_S0_S0_S0_S0_Pffi:
	.zero		968


//--------------------- SYMBOLS --------------------------

	.type		.nv.reservedSmem.offset0,@object
	.size		.nv.reservedSmem.offset0,0x4
